	.headerflags	@"EF_CUDA_TEXMODE_UNIFIED EF_CUDA_64BIT_ADDRESS EF_CUDA_ACCELERATORS EF_CUDA_SM90 EF_CUDA_VIRTUAL_SM(EF_CUDA_SM90)"
	.elftype	@"ET_EXEC"


//--------------------- .nv.info                  --------------------------
	.section	.nv.info,"",@"SHT_CUDA_INFO"
	.align	4


	//----- nvinfo : EIATTR_REGCOUNT
	.align		4
        /*0000*/ 	.byte	0x04, 0x2f
        /*0002*/ 	.short	(.L_1 - .L_0)
	.align		4
.L_0:
        /*0004*/ 	.word	index@(triton_poi_fused_mul_sigmoid_25)
        /*0008*/ 	.word	0x0000000f


	//----- nvinfo : EIATTR_MIN_STACK_SIZE
	.align		4
.L_1:
        /*000c*/ 	.byte	0x04, 0x12
        /*000e*/ 	.short	(.L_3 - .L_2)
	.align		4
.L_2:
        /*0010*/ 	.word	index@(triton_poi_fused_mul_sigmoid_25)
        /*0014*/ 	.word	0x00000000


	//----- nvinfo : EIATTR_FRAME_SIZE
	.align		4
.L_3:
        /*0018*/ 	.byte	0x04, 0x11
        /*001a*/ 	.short	(.L_5 - .L_4)
	.align		4
.L_4:
        /*001c*/ 	.word	index@(triton_poi_fused_mul_sigmoid_25)
        /*0020*/ 	.word	0x00000000


	//----- nvinfo : EIATTR_MIN_STACK_SIZE
	.align		4
.L_5:
        /*0024*/ 	.byte	0x04, 0x12
        /*0026*/ 	.short	(.L_7 - .L_6)
	.align		4
.L_6:
        /*0028*/ 	.word	index@(triton_poi_fused_mul_sigmoid_25)
        /*002c*/ 	.word	0x00000000
.L_7:


//--------------------- .nv.info.triton_poi_fused_mul_sigmoid_25 --------------------------
	.section	.nv.info.triton_poi_fused_mul_sigmoid_25,"",@"SHT_CUDA_INFO"
	.sectionflags	@""
	.align	4


	//----- nvinfo : EIATTR_CUDA_API_VERSION
	.align		4
        /*0000*/ 	.byte	0x04, 0x37
        /*0002*/ 	.short	(.L_9 - .L_8)
.L_8:
        /*0004*/ 	.word	0x0000007c


	//----- nvinfo : EIATTR_KPARAM_INFO
	.align		4
.L_9:
        /*0008*/ 	.byte	0x04, 0x17
        /*000a*/ 	.short	(.L_11 - .L_10)
.L_10:
        /*000c*/ 	.word	0x00000000
        /*0010*/ 	.short	0x0002
        /*0012*/ 	.short	0x0010
        /*0014*/ 	.byte	0x00, 0xf0, 0x11, 0x00


	//----- nvinfo : EIATTR_KPARAM_INFO
	.align		4
.L_11:
        /*0018*/ 	.byte	0x04, 0x17
        /*001a*/ 	.short	(.L_13 - .L_12)
.L_12:
        /*001c*/ 	.word	0x00000000
        /*0020*/ 	.short	0x0001
        /*0022*/ 	.short	0x0008
        /*0024*/ 	.byte	0x00, 0xf4, 0x21, 0x00


	//----- nvinfo : EIATTR_KPARAM_INFO
	.align		4
.L_13:
        /*0028*/ 	.byte	0x04, 0x17
        /*002a*/ 	.short	(.L_15 - .L_14)
.L_14:
        /*002c*/ 	.word	0x00000000
        /*0030*/ 	.short	0x0000
        /*0032*/ 	.short	0x0000
        /*0034*/ 	.byte	0x00, 0xf4, 0x21, 0x00


	//----- nvinfo : EIATTR_SPARSE_MMA_MASK
	.align		4
.L_15:
        /*0038*/ 	.byte	0x03, 0x50
        /*003a*/ 	.short	0x0000


	//----- nvinfo : EIATTR_MAXREG_COUNT
	.align		4
        /*003c*/ 	.byte	0x03, 0x1b
        /*003e*/ 	.short	0x00ff


	//----- nvinfo : EIATTR_EXIT_INSTR_OFFSETS
	.align		4
        /*0040*/ 	.byte	0x04, 0x1c
        /*0042*/ 	.short	(.L_17 - .L_16)


	//   ....[0]....
.L_16:
        /*0044*/ 	.word	0x000004b0


	//----- nvinfo : EIATTR_REQNTID
	.align		4
.L_17:
        /*0048*/ 	.byte	0x04, 0x10
        /*004a*/ 	.short	(.L_19 - .L_18)
.L_18:
        /*004c*/ 	.word	0x00000080
        /*0050*/ 	.word	0x00000001
        /*0054*/ 	.word	0x00000001


	//----- nvinfo : EIATTR_CBANK_PARAM_SIZE
	.align		4
.L_19:
        /*0058*/ 	.byte	0x03, 0x19
        /*005a*/ 	.short	0x0014


	//----- nvinfo : EIATTR_PARAM_CBANK
	.align		4
        /*005c*/ 	.byte	0x04, 0x0a
        /*005e*/ 	.short	(.L_21 - .L_20)
	.align		4
.L_20:
        /*0060*/ 	.word	index@(.nv.constant0.triton_poi_fused_mul_sigmoid_25)
        /*0064*/ 	.short	0x0210
        /*0066*/ 	.short	0x0014


	//----- nvinfo : EIATTR_SW_WAR
	.align		4
.L_21:
        /*0068*/ 	.byte	0x04, 0x36
        /*006a*/ 	.short	(.L_23 - .L_22)
.L_22:
        /*006c*/ 	.word	0x00000008
.L_23:


//--------------------- .nv.callgraph             --------------------------
	.section	.nv.callgraph,"",@"SHT_CUDA_CALLGRAPH"
	.align	4
	.sectionentsize	8
	.align		4
        /*0000*/ 	.word	0x00000000
	.align		4
        /*0004*/ 	.word	0xffffffff
	.align		4
        /*0008*/ 	.word	0x00000000
	.align		4
        /*000c*/ 	.word	0xfffffffe
	.align		4
        /*0010*/ 	.word	0x00000000
	.align		4
        /*0014*/ 	.word	0xfffffffd
	.align		4
        /*0018*/ 	.word	0x00000000
	.align		4
        /*001c*/ 	.word	0xfffffffc


//--------------------- .text.triton_poi_fused_mul_sigmoid_25 --------------------------
	.section	.text.triton_poi_fused_mul_sigmoid_25,"ax",@progbits
	.align	128
        .global         triton_poi_fused_mul_sigmoid_25
        .type           triton_poi_fused_mul_sigmoid_25,@function
        .size           triton_poi_fused_mul_sigmoid_25,(.L_x_1 - triton_poi_fused_mul_sigmoid_25)
        .other          triton_poi_fused_mul_sigmoid_25,@"STO_CUDA_ENTRY STV_DEFAULT"
triton_poi_fused_mul_sigmoid_25:
.text.triton_poi_fused_mul_sigmoid_25:
[----:B------:R-:W-:Y:S01]  /*0000*/  LDC R1, c[0x0][0x28] ;  /* 0x00000a00ff017b82 */ /* 0x000fe20000000800 */
[----:B------:R-:W1:Y:S07]  /*0010*/  S2R R0, SR_TID.X ;  /* 0x0000000000007919 */ /* 0x000e6e0000002100 */
[----:B------:R-:W2:Y:S01]  /*0020*/  LDC.64 R2, c[0x0][0x210] ;  /* 0x00008400ff027b82 */ /* 0x000ea20000000a00 */
[----:B------:R-:W-:Y:S01]  /*0030*/  ULDC.64 UR4, c[0x0][0x208] ;  /* 0x0000820000047ab9 */ /* 0x000fe20000000a00 */
[----:B------:R-:W3:Y:S06]  /*0040*/  S2R R5, SR_CTAID.X ;  /* 0x0000000000057919 */ /* 0x000eec0000002500 */
[----:B------:R-:W4:Y:S01]  /*0050*/  LDC.64 R6, c[0x0][0x218] ;  /* 0x00008600ff067b82 */ /* 0x000f220000000a00 */
[----:B-1----:R-:W-:-:S04]  /*0060*/  SHF.L.U32 R0, R0, 0x1, RZ ;  /* 0x0000000100007819 */ /* 0x002fc800000006ff */
[----:B------:R-:W-:Y:S02]  /*0070*/  LOP3.LUT R0, R0, 0xfe, RZ, 0xc0, !PT ;  /* 0x000000fe00007812 */ /* 0x000fe400078ec0ff */
[----:B---3--:R-:W-:Y:S02]  /*0080*/  SHF.R.S32.HI R4, RZ, 0x17, R5 ;  /* 0x00000017ff047819 */ /* 0x008fe40000011405 */
[----:B------:R-:W-:Y:S02]  /*0090*/  LEA R5, R5, R0, 0x8 ;  /* 0x0000000005057211 */ /* 0x000fe400078e40ff */
[----:B------:R-:W-:-:S03]  /*00a0*/  SGXT R0, R4, 0x1 ;  /* 0x000000010400781a */ /* 0x000fc60000000200 */
[----:B--2---:R-:W-:Y:S01]  /*00b0*/  IMAD.WIDE R2, R5, 0x4, R2 ;  /* 0x0000000405027825 */ /* 0x004fe200078e0202 */
[CC--:B------:R-:W-:Y:S02]  /*00c0*/  LEA.HI R4, R0.reuse, R5.reuse, RZ, 0x9 ;  /* 0x0000000500047211 */ /* 0x0c0fe400078f48ff */
[----:B------:R-:W-:Y:S02]  /*00d0*/  LEA.HI R8, R0, R5, RZ, 0xd ;  /* 0x0000000500087211 */ /* 0x000fe400078f68ff */
[----:B------:R-:W-:Y:S02]  /*00e0*/  LOP3.LUT R4, R4, 0xfffffe00, RZ, 0xc0, !PT ;  /* 0xfffffe0004047812 */ /* 0x000fe400078ec0ff */
[----:B------:R-:W-:Y:S02]  /*00f0*/  SHF.R.S32.HI R9, RZ, 0xd, R8 ;  /* 0x0000000dff097819 */ /* 0x000fe40000011408 */
[----:B------:R-:W-:Y:S02]  /*0100*/  IADD3 R0, R5, -R4, RZ ;  /* 0x8000000405007210 */ /* 0x000fe40007ffe0ff */
[----:B------:R-:W2:Y:S02]  /*0110*/  LDG.E.64 R4, desc[UR4][R2.64] ;  /* 0x0000000402047981 */ /* 0x000ea4000c1e1b00 */
[----:B------:R-:W-:-:S05]  /*0120*/  LEA R9, R9, R0, 0x9 ;  /* 0x0000000009097211 */ /* 0x000fca00078e48ff */
[----:B----4-:R-:W-:-:S06]  /*0130*/  IMAD.WIDE R6, R9, 0x4, R6 ;  /* 0x0000000409067825 */ /* 0x010fcc00078e0206 */
[----:B------:R-:W3:Y:S01]  /*0140*/  LDG.E.EL.64 R6, desc[UR4][R6.64] ;  /* 0x0000000406067981 */ /* 0x000ee2000c2e1b00 */
[----:B--2---:R-:W-:-:S04]  /*0150*/  FADD R0, RZ, -R4 ;  /* 0x80000004ff007221 */ /* 0x004fc80000000000 */
[----:B------:R-:W-:Y:S01]  /*0160*/  FMUL R8, R0, 1.4426950216293334961 ;  /* 0x3fb8aa3b00087820 */ /* 0x000fe20000400000 */
[----:B------:R-:W-:-:S04]  /*0170*/  FADD R0, RZ, -R5 ;  /* 0x80000005ff007221 */ /* 0x000fc80000000000 */
[----:B------:R-:W-:Y:S01]  /*0180*/  FMUL R9, R0, 1.4426950216293334961 ;  /* 0x3fb8aa3b00097820 */ /* 0x000fe20000400000 */
[----:B------:R-:W-:Y:S01]  /*0190*/  FSETP.GEU.AND P0, PT, R8, -126, PT ;  /* 0xc2fc00000800780b */ /* 0x000fe20003f0e000 */
[----:B---3--:R-:W-:Y:S01]  /*01a0*/  FADD R0, RZ, -R6 ;  /* 0x80000006ff007221 */ /* 0x008fe20000000000 */
[----:B------:R-:W-:Y:S02]  /*01b0*/  FADD R10, RZ, -R7 ;  /* 0x80000007ff0a7221 */ /* 0x000fe40000000000 */
[----:B------:R-:W-:Y:S01]  /*01c0*/  FSETP.GEU.AND P3, PT, R9, -126, PT ;  /* 0xc2fc00000900780b */ /* 0x000fe20003f6e000 */
[----:B------:R-:W-:Y:S01]  /*01d0*/  FMUL R11, R0, 1.4426950216293334961 ;  /* 0x3fb8aa3b000b7820 */ /* 0x000fe20000400000 */
[----:B------:R-:W-:-:S04]  /*01e0*/  FMUL R10, R10, 1.4426950216293334961 ;  /* 0x3fb8aa3b0a0a7820 */ /* 0x000fc80000400000 */
[----:B------:R-:W-:-:S03]  /*01f0*/  FSETP.GEU.AND P1, PT, R11, -126, PT ;  /* 0xc2fc00000b00780b */ /* 0x000fc60003f2e000 */
[----:B------:R-:W-:Y:S01]  /*0200*/  @!P0 FMUL R8, R8, 0.5 ;  /* 0x3f00000008088820 */ /* 0x000fe20000400000 */
[----:B------:R-:W-:-:S03]  /*0210*/  FSETP.GEU.AND P2, PT, R10, -126, PT ;  /* 0xc2fc00000a00780b */ /* 0x000fc60003f4e000 */
[----:B------:R-:W1:Y:S01]  /*0220*/  MUFU.EX2 R0, R8 ;  /* 0x0000000800007308 */ /* 0x000e620000000800 */
[----:B------:R-:W-:-:S07]  /*0230*/  @!P3 FMUL R9, R9, 0.5 ;  /* 0x3f0000000909b820 */ /* 0x000fce0000400000 */
[----:B------:R-:W2:Y:S01]  /*0240*/  MUFU.EX2 R6, R9 ;  /* 0x0000000900067308 */ /* 0x000ea20000000800 */
[----:B------:R-:W-:Y:S01]  /*0250*/  @!P1 FMUL R11, R11, 0.5 ;  /* 0x3f0000000b0b9820 */ /* 0x000fe20000400000 */
[----:B------:R-:W-:Y:S01]  /*0260*/  @!P2 FMUL R10, R10, 0.5 ;  /* 0x3f0000000a0aa820 */ /* 0x000fe20000400000 */
[----:B-1----:R-:W-:-:S05]  /*0270*/  @!P0 FMUL R0, R0, R0 ;  /* 0x0000000000008220 */ /* 0x002fca0000400000 */
[----:B------:R1:W3:Y:S01]  /*0280*/  MUFU.EX2 R7, R11 ;  /* 0x0000000b00077308 */ /* 0x0002e20000000800 */
[----:B------:R-:W-:Y:S01]  /*0290*/  FADD R0, R0, 1 ;  /* 0x3f80000000007421 */ /* 0x000fe20000000000 */
[----:B--2---:R-:W-:-:S06]  /*02a0*/  @!P3 FMUL R6, R6, R6 ;  /* 0x000000060606b220 */ /* 0x004fcc0000400000 */
[----:B------:R-:W2:Y:S01]  /*02b0*/  MUFU.EX2 R12, R10 ;  /* 0x0000000a000c7308 */ /* 0x000ea20000000800 */
[----:B------:R-:W-:Y:S01]  /*02c0*/  FSETP.GT.AND P0, PT, R0, 8.50705917302346158658e+37, PT ;  /* 0x7e8000000000780b */ /* 0x000fe20003f04000 */
[----:B-1----:R-:W-:Y:S01]  /*02d0*/  HFMA2.MMA R11, -RZ, RZ, 1.625, 0 ;  /* 0x3e800000ff0b7435 */ /* 0x002fe200000001ff */
[----:B------:R-:W-:Y:S01]  /*02e0*/  FADD R6, R6, 1 ;  /* 0x3f80000006067421 */ /* 0x000fe20000000000 */
[----:B---3--:R-:W-:-:S04]  /*02f0*/  @!P1 FMUL R7, R7, R7 ;  /* 0x0000000707079220 */ /* 0x008fc80000400000 */
[----:B------:R-:W-:Y:S01]  /*0300*/  FSETP.GT.AND P1, PT, R6, 8.50705917302346158658e+37, PT ;  /* 0x7e8000000600780b */ /* 0x000fe20003f24000 */
[----:B------:R-:W-:-:S03]  /*0310*/  FADD R8, R7, 1 ;  /* 0x3f80000007087421 */ /* 0x000fc60000000000 */
[C---:B------:R-:W-:Y:S02]  /*0320*/  FSEL R7, R11.reuse, 1, P0 ;  /* 0x3f8000000b077808 */ /* 0x040fe40000000000 */
[----:B------:R-:W-:Y:S01]  /*0330*/  @P0 FMUL R0, R0, 0.25 ;  /* 0x3e80000000000820 */ /* 0x000fe20000400000 */
[----:B--2---:R-:W-:Y:S01]  /*0340*/  @!P2 FMUL R12, R12, R12 ;  /* 0x0000000c0c0ca220 */ /* 0x004fe20000400000 */
[----:B------:R-:W-:Y:S02]  /*0350*/  FSETP.GT.AND P2, PT, R8, 8.50705917302346158658e+37, PT ;  /* 0x7e8000000800780b */ /* 0x000fe40003f44000 */
[----:B------:R-:W-:Y:S01]  /*0360*/  FSEL R9, R11, 1, P1 ;  /* 0x3f8000000b097808 */ /* 0x000fe20000800000 */
[----:B------:R-:W-:Y:S01]  /*0370*/  FADD R12, R12, 1 ;  /* 0x3f8000000c0c7421 */ /* 0x000fe20000000000 */
[----:B------:R-:W1:Y:S01]  /*0380*/  MUFU.RCP R0, R0 ;  /* 0x0000000000007308 */ /* 0x000e620000001000 */
[----:B------:R-:W-:-:S03]  /*0390*/  @P1 FMUL R6, R6, 0.25 ;  /* 0x3e80000006061820 */ /* 0x000fc60000400000 */
[----:B------:R-:W-:-:S04]  /*03a0*/  FSETP.GT.AND P3, PT, R12, 8.50705917302346158658e+37, PT ;  /* 0x7e8000000c00780b */ /* 0x000fc80003f64000 */
[----:B------:R-:W2:Y:S01]  /*03b0*/  MUFU.RCP R6, R6 ;  /* 0x0000000600067308 */ /* 0x000ea20000001000 */
[----:B------:R-:W-:Y:S01]  /*03c0*/  @P2 FMUL R8, R8, 0.25 ;  /* 0x3e80000008082820 */ /* 0x000fe20000400000 */
[----:B-1----:R-:W-:-:S06]  /*03d0*/  FMUL R7, R0, R7 ;  /* 0x0000000700077220 */ /* 0x002fcc0000400000 */
[----:B------:R-:W1:Y:S01]  /*03e0*/  MUFU.RCP R8, R8 ;  /* 0x0000000800087308 */ /* 0x000e620000001000 */
[----:B------:R-:W-:Y:S01]  /*03f0*/  @P3 FMUL R12, R12, 0.25 ;  /* 0x3e8000000c0c3820 */ /* 0x000fe20000400000 */
[----:B------:R-:W-:Y:S01]  /*0400*/  FMUL R7, R4, R7 ;  /* 0x0000000704077220 */ /* 0x000fe20000400000 */
[----:B--2---:R-:W-:-:S05]  /*0410*/  FMUL R0, R6, R9 ;  /* 0x0000000906007220 */ /* 0x004fca0000400000 */
[----:B------:R-:W2:Y:S01]  /*0420*/  MUFU.RCP R12, R12 ;  /* 0x0000000c000c7308 */ /* 0x000ea20000001000 */
[C---:B------:R-:W-:Y:S02]  /*0430*/  FSEL R9, R11.reuse, 1, P2 ;  /* 0x3f8000000b097808 */ /* 0x040fe40001000000 */
[----:B------:R-:W-:Y:S01]  /*0440*/  FSEL R11, R11, 1, P3 ;  /* 0x3f8000000b0b7808 */ /* 0x000fe20001800000 */
[----:B------:R-:W-:Y:S02]  /*0450*/  FMUL R0, R5, R0 ;  /* 0x0000000005007220 */ /* 0x000fe40000400000 */
[----:B-1----:R-:W-:-:S04]  /*0460*/  FMUL R8, R8, R9 ;  /* 0x0000000908087220 */ /* 0x002fc80000400000 */
[----:B------:R-:W-:Y:S01]  /*0470*/  FMUL R8, R7, R8 ;  /* 0x0000000807087220 */ /* 0x000fe20000400000 */
[----:B--2---:R-:W-:-:S04]  /*0480*/  FMUL R11, R12, R11 ;  /* 0x0000000b0c0b7220 */ /* 0x004fc80000400000 */
[----:B------:R-:W-:-:S05]  /*0490*/  FMUL R9, R0, R11 ;  /* 0x0000000b00097220 */ /* 0x000fca0000400000 */
[----:B------:R-:W-:Y:S01]  /*04a0*/  STG.E.64 desc[UR4][R2.64], R8 ;  /* 0x0000000802007986 */ /* 0x000fe2000c101b04 */
[----:B------:R-:W-:Y:S05]  /*04b0*/  EXIT ;  /* 0x000000000000794d */ /* 0x000fea0003800000 */
.L_x_0:
[----:B------:R-:W-:-:S00]  /*04c0*/  BRA `(.L_x_0) ;  /* 0xfffffffc00fc7947 */ /* 0x000fc0000383ffff */
[----:B------:R-:W-:-:S00]  /*04d0*/  NOP ;  /* 0x0000000000007918 */ /* 0x000fc00000000000 */
        /* <DEDUP_REMOVED lines=10> */
.L_x_1:


//--------------------- .nv.constant0.triton_poi_fused_mul_sigmoid_25 --------------------------
	.section	.nv.constant0.triton_poi_fused_mul_sigmoid_25,"a",@progbits
	.sectionflags	@""
	.align	4
.nv.constant0.triton_poi_fused_mul_sigmoid_25:
	.zero		548
